	.headerflags	@"EF_CUDA_TEXMODE_UNIFIED EF_CUDA_64BIT_ADDRESS EF_CUDA_ACCELERATORS EF_CUDA_SM90 EF_CUDA_VIRTUAL_SM(EF_CUDA_SM90)"
	.elftype	@"ET_EXEC"


//--------------------- .nv.info                  --------------------------
	.section	.nv.info,"",@"SHT_CUDA_INFO"
	.align	4


	//----- nvinfo : EIATTR_REGCOUNT
	.align		4
        /*0000*/ 	.byte	0x04, 0x2f
        /*0002*/ 	.short	(.L_1 - .L_0)
	.align		4
.L_0:
        /*0004*/ 	.word	index@(triton_poi_fused_add_addmm_8)
        /*0008*/ 	.word	0x0000000e


	//----- nvinfo : EIATTR_MIN_STACK_SIZE
	.align		4
.L_1:
        /*000c*/ 	.byte	0x04, 0x12
        /*000e*/ 	.short	(.L_3 - .L_2)
	.align		4
.L_2:
        /*0010*/ 	.word	index@(triton_poi_fused_add_addmm_8)
        /*0014*/ 	.word	0x00000000


	//----- nvinfo : EIATTR_FRAME_SIZE
	.align		4
.L_3:
        /*0018*/ 	.byte	0x04, 0x11
        /*001a*/ 	.short	(.L_5 - .L_4)
	.align		4
.L_4:
        /*001c*/ 	.word	index@(triton_poi_fused_add_addmm_8)
        /*0020*/ 	.word	0x00000000


	//----- nvinfo : EIATTR_MIN_STACK_SIZE
	.align		4
.L_5:
        /*0024*/ 	.byte	0x04, 0x12
        /*0026*/ 	.short	(.L_7 - .L_6)
	.align		4
.L_6:
        /*0028*/ 	.word	index@(triton_poi_fused_add_addmm_8)
        /*002c*/ 	.word	0x00000000
.L_7:


//--------------------- .nv.info.triton_poi_fused_add_addmm_8 --------------------------
	.section	.nv.info.triton_poi_fused_add_addmm_8,"",@"SHT_CUDA_INFO"
	.sectionflags	@""
	.align	4


	//----- nvinfo : EIATTR_CUDA_API_VERSION
	.align		4
        /*0000*/ 	.byte	0x04, 0x37
        /*0002*/ 	.short	(.L_9 - .L_8)
.L_8:
        /*0004*/ 	.word	0x0000007c


	//----- nvinfo : EIATTR_KPARAM_INFO
	.align		4
.L_9:
        /*0008*/ 	.byte	0x04, 0x17
        /*000a*/ 	.short	(.L_11 - .L_10)
.L_10:
        /*000c*/ 	.word	0x00000000
        /*0010*/ 	.short	0x0003
        /*0012*/ 	.short	0x0018
        /*0014*/ 	.byte	0x00, 0xf0, 0x11, 0x00


	//----- nvinfo : EIATTR_KPARAM_INFO
	.align		4
.L_11:
        /*0018*/ 	.byte	0x04, 0x17
        /*001a*/ 	.short	(.L_13 - .L_12)
.L_12:
        /*001c*/ 	.word	0x00000000
        /*0020*/ 	.short	0x0002
        /*0022*/ 	.short	0x0010
        /*0024*/ 	.byte	0x00, 0xf4, 0x21, 0x00


	//----- nvinfo : EIATTR_KPARAM_INFO
	.align		4
.L_13:
        /*0028*/ 	.byte	0x04, 0x17
        /*002a*/ 	.short	(.L_15 - .L_14)
.L_14:
        /*002c*/ 	.word	0x00000000
        /*0030*/ 	.short	0x0001
        /*0032*/ 	.short	0x0008
        /*0034*/ 	.byte	0x00, 0xf4, 0x21, 0x00


	//----- nvinfo : EIATTR_KPARAM_INFO
	.align		4
.L_15:
        /*0038*/ 	.byte	0x04, 0x17
        /*003a*/ 	.short	(.L_17 - .L_16)
.L_16:
        /*003c*/ 	.word	0x00000000
        /*0040*/ 	.short	0x0000
        /*0042*/ 	.short	0x0000
        /*0044*/ 	.byte	0x00, 0xf4, 0x21, 0x00


	//----- nvinfo : EIATTR_SPARSE_MMA_MASK
	.align		4
.L_17:
        /*0048*/ 	.byte	0x03, 0x50
        /*004a*/ 	.short	0x0000


	//----- nvinfo : EIATTR_MAXREG_COUNT
	.align		4
        /*004c*/ 	.byte	0x03, 0x1b
        /*004e*/ 	.short	0x00ff


	//----- nvinfo : EIATTR_EXIT_INSTR_OFFSETS
	.align		4
        /*0050*/ 	.byte	0x04, 0x1c
        /*0052*/ 	.short	(.L_19 - .L_18)


	//   ....[0]....
.L_18:
        /*0054*/ 	.word	0x000001c0


	//   ....[1]....
        /*0058*/ 	.word	0x000001e0


	//----- nvinfo : EIATTR_REQNTID
	.align		4
.L_19:
        /*005c*/ 	.byte	0x04, 0x10
        /*005e*/ 	.short	(.L_21 - .L_20)
.L_20:
        /*0060*/ 	.word	0x00000020
        /*0064*/ 	.word	0x00000001
        /*0068*/ 	.word	0x00000001


	//----- nvinfo : EIATTR_CBANK_PARAM_SIZE
	.align		4
.L_21:
        /*006c*/ 	.byte	0x03, 0x19
        /*006e*/ 	.short	0x001c


	//----- nvinfo : EIATTR_PARAM_CBANK
	.align		4
        /*0070*/ 	.byte	0x04, 0x0a
        /*0072*/ 	.short	(.L_23 - .L_22)
	.align		4
.L_22:
        /*0074*/ 	.word	index@(.nv.constant0.triton_poi_fused_add_addmm_8)
        /*0078*/ 	.short	0x0210
        /*007a*/ 	.short	0x001c


	//----- nvinfo : EIATTR_SW_WAR
	.align		4
.L_23:
        /*007c*/ 	.byte	0x04, 0x36
        /*007e*/ 	.short	(.L_25 - .L_24)
.L_24:
        /*0080*/ 	.word	0x00000008
.L_25:


//--------------------- .nv.callgraph             --------------------------
	.section	.nv.callgraph,"",@"SHT_CUDA_CALLGRAPH"
	.align	4
	.sectionentsize	8
	.align		4
        /*0000*/ 	.word	0x00000000
	.align		4
        /*0004*/ 	.word	0xffffffff
	.align		4
        /*0008*/ 	.word	0x00000000
	.align		4
        /*000c*/ 	.word	0xfffffffe
	.align		4
        /*0010*/ 	.word	0x00000000
	.align		4
        /*0014*/ 	.word	0xfffffffd
	.align		4
        /*0018*/ 	.word	0x00000000
	.align		4
        /*001c*/ 	.word	0xfffffffc


//--------------------- .text.triton_poi_fused_add_addmm_8 --------------------------
	.section	.text.triton_poi_fused_add_addmm_8,"ax",@progbits
	.align	128
        .global         triton_poi_fused_add_addmm_8
        .type           triton_poi_fused_add_addmm_8,@function
        .size           triton_poi_fused_add_addmm_8,(.L_x_1 - triton_poi_fused_add_addmm_8)
        .other          triton_poi_fused_add_addmm_8,@"STO_CUDA_ENTRY STV_DEFAULT"
triton_poi_fused_add_addmm_8:
.text.triton_poi_fused_add_addmm_8:
[----:B------:R-:W0:Y:S02]  /*0000*/  LDC R1, c[0x0][0x28] ;  /* 0x00000a00ff017b82 */ /* 0x000e240000000800 */
[----:B------:R-:W1:Y:S01]  /*0010*/  S2R R10, SR_TID.X ;  /* 0x00000000000a7919 */ /* 0x000e620000002100 */
[----:B------:R-:W2:Y:S01]  /*0020*/  LDC.64 R6, c[0x0][0x220] ;  /* 0x00008800ff067b82 */ /* 0x000ea20000000a00 */
[----:B------:R-:W-:Y:S01]  /*0030*/  IMAD.MOV.U32 R8, RZ, RZ, RZ ;  /* 0x000000ffff087224 */ /* 0x000fe200078e00ff */
[----:B------:R-:W-:Y:S01]  /*0040*/  ULDC.64 UR4, c[0x0][0x208] ;  /* 0x0000820000047ab9 */ /* 0x000fe20000000a00 */
[----:B------:R-:W3:Y:S05]  /*0050*/  S2R R9, SR_CTAID.X ;  /* 0x0000000000097919 */ /* 0x000eea0000002500 */
[----:B------:R-:W4:Y:S01]  /*0060*/  LDC.64 R4, c[0x0][0x210] ;  /* 0x00008400ff047b82 */ /* 0x000f220000000a00 */
[----:B-1----:R-:W-:-:S02]  /*0070*/  LOP3.LUT R0, R10, 0xf, RZ, 0xc0, !PT ;  /* 0x0000000f0a007812 */ /* 0x002fc400078ec0ff */
[----:B---3--:R-:W-:-:S03]  /*0080*/  SHF.R.S32.HI R2, RZ, 0x1b, R9 ;  /* 0x0000001bff027819 */ /* 0x008fc60000011409 */
[----:B------:R-:W-:Y:S01]  /*0090*/  IMAD R9, R9, 0x10, R0 ;  /* 0x0000001009097824 */ /* 0x000fe200078e0200 */
[----:B------:R-:W-:-:S03]  /*00a0*/  SGXT R0, R2, 0x1 ;  /* 0x000000010200781a */ /* 0x000fc60000000200 */
[C---:B----4-:R-:W-:Y:S01]  /*00b0*/  IMAD.WIDE R4, R9.reuse, 0x4, R4 ;  /* 0x0000000409047825 */ /* 0x050fe200078e0204 */
[----:B------:R-:W1:Y:S01]  /*00c0*/  LDC.64 R2, c[0x0][0x218] ;  /* 0x00008600ff027b82 */ /* 0x000e620000000a00 */
[----:B------:R-:W-:Y:S02]  /*00d0*/  ISETP.GE.AND P0, PT, R9, 0x10, PT ;  /* 0x000000100900780c */ /* 0x000fe40003f06270 */
[----:B------:R-:W-:-:S04]  /*00e0*/  LEA.HI R0, R0, R9, RZ, 0x2 ;  /* 0x0000000900007211 */ /* 0x000fc800078f10ff */
[----:B------:R-:W-:-:S05]  /*00f0*/  LOP3.LUT R0, R0, 0xfffffffc, RZ, 0xc0, !PT ;  /* 0xfffffffc00007812 */ /* 0x000fca00078ec0ff */
[----:B------:R-:W-:Y:S02]  /*0100*/  IMAD.IADD R11, R9, 0x1, -R0 ;  /* 0x00000001090b7824 */ /* 0x000fe400078e0a00 */
[----:B------:R-:W3:Y:S02]  /*0110*/  @!P0 LDG.E R8, desc[UR4][R4.64] ;  /* 0x0000000404088981 */ /* 0x000ee4000c1e1900 */
[----:B--2---:R-:W-:Y:S01]  /*0120*/  IMAD.WIDE R6, R11, 0x4, R6 ;  /* 0x000000040b067825 */ /* 0x004fe200078e0206 */
[----:B------:R-:W-:Y:S01]  /*0130*/  HFMA2.MMA R11, -RZ, RZ, 0, 0 ;  /* 0x00000000ff0b7435 */ /* 0x000fe200000001ff */
[----:B------:R-:W-:Y:S02]  /*0140*/  MOV R0, RZ ;  /* 0x000000ff00007202 */ /* 0x000fe40000000f00 */
[----:B-1----:R-:W-:-:S07]  /*0150*/  IMAD.WIDE R2, R9, 0x4, R2 ;  /* 0x0000000409027825 */ /* 0x002fce00078e0202 */
[----:B------:R-:W3:Y:S04]  /*0160*/  @!P0 LDG.E.EL R11, desc[UR4][R6.64] ;  /* 0x00000004060b8981 */ /* 0x000ee8000c2e1900 */
[----:B------:R-:W2:Y:S01]  /*0170*/  @!P0 LDG.E R0, desc[UR4][R2.64] ;  /* 0x0000000402008981 */ /* 0x000ea2000c1e1900 */
[----:B------:R-:W-:-:S04]  /*0180*/  LOP3.LUT P0, RZ, R10, 0x10, RZ, 0xc0, !PT ;  /* 0x000000100aff7812 */ /* 0x000fc8000780c0ff */
[----:B------:R-:W-:Y:S01]  /*0190*/  ISETP.LT.AND P0, PT, R9, 0x10, !P0 ;  /* 0x000000100900780c */ /* 0x000fe20004701270 */
[----:B---3--:R-:W-:-:S04]  /*01a0*/  FADD R11, R11, R8 ;  /* 0x000000080b0b7221 */ /* 0x008fc80000000000 */
[----:B--2---:R-:W-:-:S08]  /*01b0*/  FADD R11, R11, R0 ;  /* 0x000000000b0b7221 */ /* 0x004fd00000000000 */
[----:B------:R-:W-:Y:S05]  /*01c0*/  @!P0 EXIT ;  /* 0x000000000000894d */ /* 0x000fea0003800000 */
[----:B------:R-:W-:Y:S01]  /*01d0*/  STG.E desc[UR4][R4.64], R11 ;  /* 0x0000000b04007986 */ /* 0x000fe2000c101904 */
[----:B------:R-:W-:Y:S05]  /*01e0*/  EXIT ;  /* 0x000000000000794d */ /* 0x000fea0003800000 */
.L_x_0:
[----:B------:R-:W-:-:S00]  /*01f0*/  BRA `(.L_x_0) ;  /* 0xfffffffc00fc7947 */ /* 0x000fc0000383ffff */
[----:B------:R-:W-:-:S00]  /*0200*/  NOP ;  /* 0x0000000000007918 */ /* 0x000fc00000000000 */
[----:B------:R-:W-:-:S00]  /*0210*/  NOP ;  /* 0x0000000000007918 */ /* 0x000fc00000000000 */
[----:B------:R-:W-:-:S00]  /*0220*/  NOP ;  /* 0x0000000000007918 */ /* 0x000fc00000000000 */
[----:B------:R-:W-:-:S00]  /*0230*/  NOP ;  /* 0x0000000000007918 */ /* 0x000fc00000000000 */
[----:B------:R-:W-:-:S00]  /*0240*/  NOP ;  /* 0x0000000000007918 */ /* 0x000fc00000000000 */
[----:B------:R-:W-:-:S00]  /*0250*/  NOP ;  /* 0x0000000000007918 */ /* 0x000fc00000000000 */
[----:B------:R-:W-:-:S00]  /*0260*/  NOP ;  /* 0x0000000000007918 */ /* 0x000fc00000000000 */
[----:B------:R-:W-:-:S00]  /*0270*/  NOP ;  /* 0x0000000000007918 */ /* 0x000fc00000000000 */
.L_x_1:


//--------------------- .nv.constant0.triton_poi_fused_add_addmm_8 --------------------------
	.section	.nv.constant0.triton_poi_fused_add_addmm_8,"a",@progbits
	.sectionflags	@""
	.align	4
.nv.constant0.triton_poi_fused_add_addmm_8:
	.zero		556
